//
// Generated by NVIDIA NVVM Compiler
//
// Compiler Build ID: CL-36424714
// Cuda compilation tools, release 13.0, V13.0.88
// Based on NVVM 20.0.0
//

.version 9.0
.target sm_100
.address_size 64


.entry _Z13collatzKernellPi(
	.param .u64 _Z13collatzKernellPi_param_0,
	.param .u64 .ptr .align 1 _Z13collatzKernellPi_param_1
)
{
	.reg .pred 	%p<6>;
	.reg .b32 	%r<13>;
	.reg .b64 	%rd<15>;

	ld.param.u64 	%rd8, [_Z13collatzKernellPi_param_0];
	ld.param.u64 	%rd9, [_Z13collatzKernellPi_param_1];
	cvta.to.global.u64 	%rd1, %rd9;
	mov.u32 	%r4, %tid.x;
	cvt.u64.u32 	%rd10, %r4;
	mov.u32 	%r5, %ctaid.x;
	mov.u32 	%r6, %ntid.x;
	mul.wide.u32 	%rd11, %r5, %r6;
	add.s64 	%rd2, %rd11, %rd10;
	setp.ge.s64 	%p1, %rd2, %rd8;
	@%p1 bra 	$L__BB0_9;
	setp.eq.s64 	%p2, %rd2, 0;
	mov.b32 	%r12, 1;
	@%p2 bra 	$L__BB0_7;
	add.s64 	%rd13, %rd2, 1;
	mov.b32 	%r12, 1;
$L__BB0_3:
	add.s32 	%r12, %r12, 1;
	and.b64  	%rd12, %rd13, 1;
	setp.eq.b64 	%p3, %rd12, 1;
	@%p3 bra 	$L__BB0_5;
	shr.s64 	%rd13, %rd13, 1;
	bra.uni 	$L__BB0_6;
$L__BB0_5:
	mad.lo.s64 	%rd13, %rd13, 3, 1;
$L__BB0_6:
	setp.ne.s64 	%p4, %rd13, 1;
	@%p4 bra 	$L__BB0_3;
$L__BB0_7:
	ld.global.u32 	%r9, [%rd1];
	setp.ge.s32 	%p5, %r9, %r12;
	@%p5 bra 	$L__BB0_9;
	atom.global.max.s32 	%r10, [%rd1], %r12;
$L__BB0_9:
	ret;

}


// ===== COMPILED SASS (sm_100) =====

	.target	sm_100

	.elftype	@"ET_EXEC"


//--------------------- .note.nv.tkinfo           --------------------------
	.section	.note.nv.tkinfo,"",@"SHT_NOTE"
	.sectionflags	@"SHF_NOTE_NV_TKINFO"
	.tkinfo
        /*0018*/ 	.word	0x00000002
        /*0030*/ 	.string	""
        /*0030*/ 	.string	"ptxas"
        /*0030*/ 	.string	"Cuda compilation tools, release 13.0, V13.0.88"
        /*0030*/ 	.string	"Build cuda_13.0.r13.0/compiler.36424714_0"
        /*0030*/ 	.string	"-arch sm_100 -m 64 "



//--------------------- .note.nv.cuinfo           --------------------------
	.section	.note.nv.cuinfo,"",@"SHT_NOTE"
	.sectionflags	@"SHF_NOTE_NV_CUINFO"
        /*0018*/ 	.short	0x0002
        /*001a*/ 	.short	0x0064
        /*001c*/ 	.short	0x0082
	.zero		2


//--------------------- .nv.info                  --------------------------
	.section	.nv.info,"",@"SHT_CUDA_INFO"
	.align	4


	//----- nvinfo : EIATTR_REGCOUNT
	.align		4
        /*0000*/ 	.byte	0x04, 0x2f
        /*0002*/ 	.short	(.L_1 - .L_0)
	.align		4
.L_0:
        /*0004*/ 	.word	index@(_Z13collatzKernellPi)
        /*0008*/ 	.word	0x0000000e


	//----- nvinfo : EIATTR_FRAME_SIZE
	.align		4
.L_1:
        /*000c*/ 	.byte	0x04, 0x11
        /*000e*/ 	.short	(.L_3 - .L_2)
	.align		4
.L_2:
        /*0010*/ 	.word	index@(_Z13collatzKernellPi)
        /*0014*/ 	.word	0x00000000


	//----- nvinfo : EIATTR_MIN_STACK_SIZE
	.align		4
.L_3:
        /*0018*/ 	.byte	0x04, 0x12
        /*001a*/ 	.short	(.L_5 - .L_4)
	.align		4
.L_4:
        /*001c*/ 	.word	index@(_Z13collatzKernellPi)
        /*0020*/ 	.word	0x00000000
.L_5:


//--------------------- .nv.compat                --------------------------
	.section	.nv.compat,"",@"SHT_CUDA_COMPAT_INFO"
	.align	4
        /*0000*/ 	.byte	0x02, 0x09, 0x00, 0x00, 0x02, 0x02, 0x01, 0x00, 0x02, 0x05, 0x05, 0x00, 0x03, 0x07, 0x01, 0x01
        /*0010*/ 	.byte	0x02, 0x03, 0x00, 0x00, 0x02, 0x06, 0x01, 0x00, 0x04, 0x0b, 0x08, 0x00, 0x09, 0x00, 0x00, 0x00
        /*0020*/ 	.byte	0x00, 0x00, 0x00, 0x00


//--------------------- .nv.info._Z13collatzKernellPi --------------------------
	.section	.nv.info._Z13collatzKernellPi,"",@"SHT_CUDA_INFO"
	.sectionflags	@""
	.align	4


	//----- nvinfo : EIATTR_CUDA_API_VERSION
	.align		4
        /*0000*/ 	.byte	0x04, 0x37
        /*0002*/ 	.short	(.L_7 - .L_6)
.L_6:
        /*0004*/ 	.word	0x00000082


	//----- nvinfo : EIATTR_KPARAM_INFO
	.align		4
.L_7:
        /*0008*/ 	.byte	0x04, 0x17
        /*000a*/ 	.short	(.L_9 - .L_8)
.L_8:
        /*000c*/ 	.word	0x00000000
        /*0010*/ 	.short	0x0001
        /*0012*/ 	.short	0x0008
        /*0014*/ 	.byte	0x00, 0xf5, 0x21, 0x00


	//----- nvinfo : EIATTR_KPARAM_INFO
	.align		4
.L_9:
        /*0018*/ 	.byte	0x04, 0x17
        /*001a*/ 	.short	(.L_11 - .L_10)
.L_10:
        /*001c*/ 	.word	0x00000000
        /*0020*/ 	.short	0x0000
        /*0022*/ 	.short	0x0000
        /*0024*/ 	.byte	0x00, 0xf0, 0x21, 0x00


	//----- nvinfo : EIATTR_SPARSE_MMA_MASK
	.align		4
.L_11:
        /*0028*/ 	.byte	0x03, 0x50
        /*002a*/ 	.short	0x0000


	//----- nvinfo : EIATTR_MAXREG_COUNT
	.align		4
        /*002c*/ 	.byte	0x03, 0x1b
        /*002e*/ 	.short	0x00ff


	//----- nvinfo : EIATTR_MERCURY_ISA_VERSION
	.align		4
        /*0030*/ 	.byte	0x03, 0x5f
        /*0032*/ 	.short	0x0101


	//----- nvinfo : EIATTR_INT_WARP_WIDE_INSTR_OFFSETS
	.align		4
        /*0034*/ 	.byte	0x04, 0x31
        /*0036*/ 	.short	(.L_13 - .L_12)


	//   ....[0]....
.L_12:
        /*0038*/ 	.word	0x00000280


	//   ....[1]....
        /*003c*/ 	.word	0x00000290


	//----- nvinfo : EIATTR_VRC_CTA_INIT_COUNT
	.align		4
.L_13:
        /*0040*/ 	.byte	0x02, 0x4a
	.zero		1
	.zero		1


	//----- nvinfo : EIATTR_EXIT_INSTR_OFFSETS
	.align		4
        /*0044*/ 	.byte	0x04, 0x1c
        /*0046*/ 	.short	(.L_15 - .L_14)


	//   ....[0]....
.L_14:
        /*0048*/ 	.word	0x00000090


	//   ....[1]....
        /*004c*/ 	.word	0x00000260


	//   ....[2]....
        /*0050*/ 	.word	0x000002e0


	//----- nvinfo : EIATTR_CRS_STACK_SIZE
	.align		4
.L_15:
        /*0054*/ 	.byte	0x04, 0x1e
        /*0056*/ 	.short	(.L_17 - .L_16)
.L_16:
        /*0058*/ 	.word	0x00000000


	//----- nvinfo : EIATTR_CBANK_PARAM_SIZE
	.align		4
.L_17:
        /*005c*/ 	.byte	0x03, 0x19
        /*005e*/ 	.short	0x0010


	//----- nvinfo : EIATTR_PARAM_CBANK
	.align		4
        /*0060*/ 	.byte	0x04, 0x0a
        /*0062*/ 	.short	(.L_19 - .L_18)
	.align		4
.L_18:
        /*0064*/ 	.word	index@(.nv.constant0._Z13collatzKernellPi)
        /*0068*/ 	.short	0x0380
        /*006a*/ 	.short	0x0010


	//----- nvinfo : EIATTR_SW_WAR
	.align		4
.L_19:
        /*006c*/ 	.byte	0x04, 0x36
        /*006e*/ 	.short	(.L_21 - .L_20)
.L_20:
        /*0070*/ 	.word	0x00000008
.L_21:


//--------------------- .nv.callgraph             --------------------------
	.section	.nv.callgraph,"",@"SHT_CUDA_CALLGRAPH"
	.align	4
	.sectionentsize	8
	.align		4
        /*0000*/ 	.word	0x00000000
	.align		4
        /*0004*/ 	.word	0xffffffff
	.align		4
        /*0008*/ 	.word	0x00000000
	.align		4
        /*000c*/ 	.word	0xfffffffe
	.align		4
        /*0010*/ 	.word	0x00000000
	.align		4
        /*0014*/ 	.word	0xfffffffd
	.align		4
        /*0018*/ 	.word	0x00000000
	.align		4
        /*001c*/ 	.word	0xfffffffc


//--------------------- .text._Z13collatzKernellPi --------------------------
	.section	.text._Z13collatzKernellPi,"ax",@progbits
	.align	128
.text._Z13collatzKernellPi:
        .type           _Z13collatzKernellPi,@function
        .size           _Z13collatzKernellPi,(.L_x_4 - _Z13collatzKernellPi)
        .other          _Z13collatzKernellPi,@"STO_CUDA_ENTRY STV_DEFAULT"
_Z13collatzKernellPi:
[----:B------:R-:W-:Y:S01]  /*0000*/  LDC R1, c[0x0][0x37c] ;  /* 0x0000df00ff017b82 */ /* 0x000fe20000000800 */
[----:B------:R-:W0:Y:S07]  /*0010*/  S2R R2, SR_TID.X ;  /* 0x0000000000027919 */ /* 0x000e2e0000002100 */
[----:B------:R-:W0:Y:S01]  /*0020*/  S2UR UR4, SR_CTAID.X ;  /* 0x00000000000479c3 */ /* 0x000e220000002500 */
[----:B------:R-:W1:Y:S01]  /*0030*/  LDCU.64 UR6, c[0x0][0x380] ;  /* 0x00007000ff0677ac */ /* 0x000e620008000a00 */
[----:B------:R-:W-:-:S06]  /*0040*/  IMAD.MOV.U32 R3, RZ, RZ, RZ ;  /* 0x000000ffff037224 */ /* 0x000fcc00078e00ff */
[----:B------:R-:W0:Y:S02]  /*0050*/  LDC R5, c[0x0][0x360] ;  /* 0x0000d800ff057b82 */ /* 0x000e240000000800 */
[----:B0-----:R-:W-:-:S03]  /*0060*/  IMAD.WIDE.U32 R2, R5, UR4, R2 ;  /* 0x0000000405027c25 */ /* 0x001fc6000f8e0002 */
[----:B-1----:R-:W-:-:S04]  /*0070*/  ISETP.GE.U32.AND P0, PT, R2, UR6, PT ;  /* 0x0000000602007c0c */ /* 0x002fc8000bf06070 */
[----:B------:R-:W-:-:S13]  /*0080*/  ISETP.GE.AND.EX P0, PT, R3, UR7, PT, P0 ;  /* 0x0000000703007c0c */ /* 0x000fda000bf06300 */
[----:B------:R-:W-:Y:S05]  /*0090*/  @P0 EXIT ;  /* 0x000000000000094d */ /* 0x000fea0003800000 */
[----:B------:R-:W0:Y:S01]  /*00a0*/  LDC.64 R4, c[0x0][0x388] ;  /* 0x0000e200ff047b82 */ /* 0x000e220000000a00 */
[----:B------:R-:W0:Y:S02]  /*00b0*/  LDCU.64 UR6, c[0x0][0x358] ;  /* 0x00006b00ff0677ac */ /* 0x000e240008000a00 */
[----:B0-----:R0:W5:Y:S01]  /*00c0*/  LDG.E R7, desc[UR6][R4.64] ;  /* 0x0000000604077981 */ /* 0x001162000c1e1900 */
[----:B------:R-:W-:Y:S01]  /*00d0*/  ISETP.NE.U32.AND P0, PT, R2, RZ, PT ;  /* 0x000000ff0200720c */ /* 0x000fe20003f05070 */
[----:B------:R-:W-:Y:S01]  /*00e0*/  BSSY.RECONVERGENT B0, `(.L_x_0) ;  /* 0x0000016000007945 */ /* 0x000fe20003800200 */
[----:B------:R-:W-:Y:S02]  /*00f0*/  IMAD.MOV.U32 R0, RZ, RZ, 0x1 ;  /* 0x00000001ff007424 */ /* 0x000fe400078e00ff */
[----:B------:R-:W-:-:S13]  /*0100*/  ISETP.NE.AND.EX P0, PT, R3, RZ, PT, P0 ;  /* 0x000000ff0300720c */ /* 0x000fda0003f05300 */
[----:B0-----:R-:W-:Y:S05]  /*0110*/  @!P0 BRA `(.L_x_1) ;  /* 0x0000000000488947 */ /* 0x001fea0003800000 */
[----:B------:R-:W-:Y:S01]  /*0120*/  IADD3 R6, P0, PT, R2, 0x1, RZ ;  /* 0x0000000102067810 */ /* 0x000fe20007f1e0ff */
[----:B------:R-:W-:-:S04]  /*0130*/  IMAD.MOV.U32 R0, RZ, RZ, 0x1 ;  /* 0x00000001ff007424 */ /* 0x000fc800078e00ff */
[----:B------:R-:W-:-:S08]  /*0140*/  IMAD.X R9, RZ, RZ, R3, P0 ;  /* 0x000000ffff097224 */ /* 0x000fd000000e0603 */
.L_x_2:
[----:B------:R-:W-:Y:S01]  /*0150*/  LOP3.LUT R2, R6, 0x1, RZ, 0xc0, !PT ;  /* 0x0000000106027812 */ /* 0x000fe200078ec0ff */
[----:B------:R-:W-:-:S03]  /*0160*/  VIADD R0, R0, 0x1 ;  /* 0x0000000100007836 */ /* 0x000fc60000000000 */
[----:B------:R-:W-:-:S04]  /*0170*/  ISETP.NE.U32.AND P0, PT, R2, 0x1, PT ;  /* 0x000000010200780c */ /* 0x000fc80003f05070 */
[----:B------:R-:W-:-:S13]  /*0180*/  ISETP.NE.U32.AND.EX P0, PT, RZ, RZ, PT, P0 ;  /* 0x000000ffff00720c */ /* 0x000fda0003f05100 */
[----:B------:R-:W-:Y:S02]  /*0190*/  @!P0 IMAD.MOV.U32 R2, RZ, RZ, 0x1 ;  /* 0x00000001ff028424 */ /* 0x000fe400078e00ff */
[----:B------:R-:W-:Y:S02]  /*01a0*/  @!P0 IMAD.MOV.U32 R3, RZ, RZ, 0x0 ;  /* 0x00000000ff038424 */ /* 0x000fe400078e00ff */
[----:B------:R-:W-:Y:S02]  /*01b0*/  @!P0 IMAD R11, R9, 0x3, RZ ;  /* 0x00000003090b8824 */ /* 0x000fe400078e02ff */
[C---:B------:R-:W-:Y:S01]  /*01c0*/  @!P0 IMAD.WIDE.U32 R2, R6.reuse, 0x3, R2 ;  /* 0x0000000306028825 */ /* 0x040fe200078e0002 */
[--C-:B------:R-:W-:Y:S02]  /*01d0*/  @P0 SHF.R.S64 R6, R6, 0x1, R9.reuse ;  /* 0x0000000106060819 */ /* 0x100fe40000001009 */
[----:B------:R-:W-:Y:S01]  /*01e0*/  @P0 SHF.R.S32.HI R9, RZ, 0x1, R9 ;  /* 0x00000001ff090819 */ /* 0x000fe20000011409 */
[----:B------:R-:W-:-:S02]  /*01f0*/  @!P0 IMAD.MOV.U32 R6, RZ, RZ, R2 ;  /* 0x000000ffff068224 */ /* 0x000fc400078e0002 */
[----:B------:R-:W-:-:S03]  /*0200*/  @!P0 IMAD.IADD R9, R3, 0x1, R11 ;  /* 0x0000000103098824 */ /* 0x000fc600078e020b */
[----:B------:R-:W-:-:S04]  /*0210*/  ISETP.NE.U32.AND P0, PT, R6, 0x1, PT ;  /* 0x000000010600780c */ /* 0x000fc80003f05070 */
[----:B------:R-:W-:-:S13]  /*0220*/  ISETP.NE.AND.EX P0, PT, R9, RZ, PT, P0 ;  /* 0x000000ff0900720c */ /* 0x000fda0003f05300 */
[----:B------:R-:W-:Y:S05]  /*0230*/  @P0 BRA `(.L_x_2) ;  /* 0xfffffffc00c40947 */ /* 0x000fea000383ffff */
.L_x_1:
[----:B------:R-:W-:Y:S05]  /*0240*/  BSYNC.RECONVERGENT B0 ;  /* 0x0000000000007941 */ /* 0x000fea0003800200 */
.L_x_0:
[----:B-----5:R-:W-:-:S13]  /*0250*/  ISETP.GE.AND P0, PT, R7, R0, PT ;  /* 0x000000000700720c */ /* 0x020fda0003f06270 */
[----:B------:R-:W-:Y:S05]  /*0260*/  @P0 EXIT ;  /* 0x000000000000094d */ /* 0x000fea0003800000 */
[----:B------:R-:W0:Y:S01]  /*0270*/  S2R R2, SR_LANEID ;  /* 0x0000000000027919 */ /* 0x000e220000000000 */
[----:B------:R-:W-:Y:S01]  /*0280*/  VOTEU.ANY UR4, UPT, PT ;  /* 0x0000000000047886 */ /* 0x000fe200038e0100 */
[----:B------:R-:W-:Y:S01]  /*0290*/  CREDUX.MAX.S32 UR5, R0 ;  /* 0x00000000000572cc */ /* 0x000fe20000000200 */
[----:B------:R-:W-:-:S12]  /*02a0*/  UFLO.U32 UR4, UR4 ;  /* 0x00000004000472bd */ /* 0x000fd800080e0000 */
[----:B------:R-:W-:Y:S01]  /*02b0*/  IMAD.U32 R3, RZ, RZ, UR5 ;  /* 0x00000005ff037e24 */ /* 0x000fe2000f8e00ff */
[----:B0-----:R-:W-:-:S13]  /*02c0*/  ISETP.EQ.U32.AND P0, PT, R2, UR4, PT ;  /* 0x0000000402007c0c */ /* 0x001fda000bf02070 */
[----:B------:R-:W-:Y:S01]  /*02d0*/  @P0 REDG.E.MAX.S32.STRONG.GPU desc[UR6][R4.64], R3 ;  /* 0x000000030400098e */ /* 0x000fe2000d12e306 */
[----:B------:R-:W-:Y:S05]  /*02e0*/  EXIT ;  /* 0x000000000000794d */ /* 0x000fea0003800000 */
.L_x_3:
[----:B------:R-:W-:-:S00]  /*02f0*/  BRA `(.L_x_3) ;  /* 0xfffffffc00fc7947 */ /* 0x000fc0000383ffff */
[----:B------:R-:W-:-:S00]  /*0300*/  NOP ;  /* 0x0000000000007918 */ /* 0x000fc00000000000 */
[----:B------:R-:W-:-:S00]  /*0310*/  NOP ;  /* 0x0000000000007918 */ /* 0x000fc00000000000 */
[----:B------:R-:W-:-:S00]  /*0320*/  NOP ;  /* 0x0000000000007918 */ /* 0x000fc00000000000 */
[----:B------:R-:W-:-:S00]  /*0330*/  NOP ;  /* 0x0000000000007918 */ /* 0x000fc00000000000 */
[----:B------:R-:W-:-:S00]  /*0340*/  NOP ;  /* 0x0000000000007918 */ /* 0x000fc00000000000 */
[----:B------:R-:W-:-:S00]  /*0350*/  NOP ;  /* 0x0000000000007918 */ /* 0x000fc00000000000 */
[----:B------:R-:W-:-:S00]  /*0360*/  NOP ;  /* 0x0000000000007918 */ /* 0x000fc00000000000 */
[----:B------:R-:W-:-:S00]  /*0370*/  NOP ;  /* 0x0000000000007918 */ /* 0x000fc00000000000 */
.L_x_4:


//--------------------- .nv.shared.reserved.0     --------------------------
	.section	.nv.shared.reserved.0,"aw",@nobits
	.weak		__nv_reservedSMEM_offset_0_alias
	.size		__nv_reservedSMEM_offset_0_alias, 0, 64
	.other		__nv_reservedSMEM_offset_0_alias,@"STO_CUDA_RESERVED_SHARED STV_DEFAULT"
__nv_reservedSMEM_offset_0_alias:
	.zero		0
	.zero		64


//--------------------- .nv.constant0._Z13collatzKernellPi --------------------------
	.section	.nv.constant0._Z13collatzKernellPi,"a",@progbits
	.sectionflags	@""
	.align	4
.nv.constant0._Z13collatzKernellPi:
	.zero		912


//--------------------- SYMBOLS --------------------------

	.type		.nv.reservedSmem.offset0,@object
	.size		.nv.reservedSmem.offset0,0x4
